	.headerflags	@"EF_CUDA_TEXMODE_UNIFIED EF_CUDA_64BIT_ADDRESS EF_CUDA_ACCELERATORS EF_CUDA_SM90 EF_CUDA_VIRTUAL_SM(EF_CUDA_SM90)"
	.elftype	@"ET_EXEC"


//--------------------- .nv.info                  --------------------------
	.section	.nv.info,"",@"SHT_CUDA_INFO"
	.align	4


	//----- nvinfo : EIATTR_REGCOUNT
	.align		4
        /*0000*/ 	.byte	0x04, 0x2f
        /*0002*/ 	.short	(.L_1 - .L_0)
	.align		4
.L_0:
        /*0004*/ 	.word	index@(triton_poi_fused_relu_threshold_backward_10)
        /*0008*/ 	.word	0x0000000e


	//----- nvinfo : EIATTR_MIN_STACK_SIZE
	.align		4
.L_1:
        /*000c*/ 	.byte	0x04, 0x12
        /*000e*/ 	.short	(.L_3 - .L_2)
	.align		4
.L_2:
        /*0010*/ 	.word	index@(triton_poi_fused_relu_threshold_backward_10)
        /*0014*/ 	.word	0x00000000


	//----- nvinfo : EIATTR_FRAME_SIZE
	.align		4
.L_3:
        /*0018*/ 	.byte	0x04, 0x11
        /*001a*/ 	.short	(.L_5 - .L_4)
	.align		4
.L_4:
        /*001c*/ 	.word	index@(triton_poi_fused_relu_threshold_backward_10)
        /*0020*/ 	.word	0x00000000


	//----- nvinfo : EIATTR_MIN_STACK_SIZE
	.align		4
.L_5:
        /*0024*/ 	.byte	0x04, 0x12
        /*0026*/ 	.short	(.L_7 - .L_6)
	.align		4
.L_6:
        /*0028*/ 	.word	index@(triton_poi_fused_relu_threshold_backward_10)
        /*002c*/ 	.word	0x00000000
.L_7:


//--------------------- .nv.info.triton_poi_fused_relu_threshold_backward_10 --------------------------
	.section	.nv.info.triton_poi_fused_relu_threshold_backward_10,"",@"SHT_CUDA_INFO"
	.sectionflags	@""
	.align	4


	//----- nvinfo : EIATTR_CUDA_API_VERSION
	.align		4
        /*0000*/ 	.byte	0x04, 0x37
        /*0002*/ 	.short	(.L_9 - .L_8)
.L_8:
        /*0004*/ 	.word	0x0000007c


	//----- nvinfo : EIATTR_KPARAM_INFO
	.align		4
.L_9:
        /*0008*/ 	.byte	0x04, 0x17
        /*000a*/ 	.short	(.L_11 - .L_10)
.L_10:
        /*000c*/ 	.word	0x00000000
        /*0010*/ 	.short	0x0003
        /*0012*/ 	.short	0x0018
        /*0014*/ 	.byte	0x00, 0xf0, 0x11, 0x00


	//----- nvinfo : EIATTR_KPARAM_INFO
	.align		4
.L_11:
        /*0018*/ 	.byte	0x04, 0x17
        /*001a*/ 	.short	(.L_13 - .L_12)
.L_12:
        /*001c*/ 	.word	0x00000000
        /*0020*/ 	.short	0x0002
        /*0022*/ 	.short	0x0010
        /*0024*/ 	.byte	0x00, 0xf4, 0x21, 0x00


	//----- nvinfo : EIATTR_KPARAM_INFO
	.align		4
.L_13:
        /*0028*/ 	.byte	0x04, 0x17
        /*002a*/ 	.short	(.L_15 - .L_14)
.L_14:
        /*002c*/ 	.word	0x00000000
        /*0030*/ 	.short	0x0001
        /*0032*/ 	.short	0x0008
        /*0034*/ 	.byte	0x00, 0xf4, 0x21, 0x00


	//----- nvinfo : EIATTR_KPARAM_INFO
	.align		4
.L_15:
        /*0038*/ 	.byte	0x04, 0x17
        /*003a*/ 	.short	(.L_17 - .L_16)
.L_16:
        /*003c*/ 	.word	0x00000000
        /*0040*/ 	.short	0x0000
        /*0042*/ 	.short	0x0000
        /*0044*/ 	.byte	0x00, 0xf4, 0x21, 0x00


	//----- nvinfo : EIATTR_SPARSE_MMA_MASK
	.align		4
.L_17:
        /*0048*/ 	.byte	0x03, 0x50
        /*004a*/ 	.short	0x0000


	//----- nvinfo : EIATTR_MAXREG_COUNT
	.align		4
        /*004c*/ 	.byte	0x03, 0x1b
        /*004e*/ 	.short	0x00ff


	//----- nvinfo : EIATTR_EXIT_INSTR_OFFSETS
	.align		4
        /*0050*/ 	.byte	0x04, 0x1c
        /*0052*/ 	.short	(.L_19 - .L_18)


	//   ....[0]....
.L_18:
        /*0054*/ 	.word	0x000001b0


	//----- nvinfo : EIATTR_REQNTID
	.align		4
.L_19:
        /*0058*/ 	.byte	0x04, 0x10
        /*005a*/ 	.short	(.L_21 - .L_20)
.L_20:
        /*005c*/ 	.word	0x00000080
        /*0060*/ 	.word	0x00000001
        /*0064*/ 	.word	0x00000001


	//----- nvinfo : EIATTR_CBANK_PARAM_SIZE
	.align		4
.L_21:
        /*0068*/ 	.byte	0x03, 0x19
        /*006a*/ 	.short	0x001c


	//----- nvinfo : EIATTR_PARAM_CBANK
	.align		4
        /*006c*/ 	.byte	0x04, 0x0a
        /*006e*/ 	.short	(.L_23 - .L_22)
	.align		4
.L_22:
        /*0070*/ 	.word	index@(.nv.constant0.triton_poi_fused_relu_threshold_backward_10)
        /*0074*/ 	.short	0x0210
        /*0076*/ 	.short	0x001c


	//----- nvinfo : EIATTR_SW_WAR
	.align		4
.L_23:
        /*0078*/ 	.byte	0x04, 0x36
        /*007a*/ 	.short	(.L_25 - .L_24)
.L_24:
        /*007c*/ 	.word	0x00000008
.L_25:


//--------------------- .nv.callgraph             --------------------------
	.section	.nv.callgraph,"",@"SHT_CUDA_CALLGRAPH"
	.align	4
	.sectionentsize	8
	.align		4
        /*0000*/ 	.word	0x00000000
	.align		4
        /*0004*/ 	.word	0xffffffff
	.align		4
        /*0008*/ 	.word	0x00000000
	.align		4
        /*000c*/ 	.word	0xfffffffe
	.align		4
        /*0010*/ 	.word	0x00000000
	.align		4
        /*0014*/ 	.word	0xfffffffd
	.align		4
        /*0018*/ 	.word	0x00000000
	.align		4
        /*001c*/ 	.word	0xfffffffc


//--------------------- .text.triton_poi_fused_relu_threshold_backward_10 --------------------------
	.section	.text.triton_poi_fused_relu_threshold_backward_10,"ax",@progbits
	.align	128
        .global         triton_poi_fused_relu_threshold_backward_10
        .type           triton_poi_fused_relu_threshold_backward_10,@function
        .size           triton_poi_fused_relu_threshold_backward_10,(.L_x_1 - triton_poi_fused_relu_threshold_backward_10)
        .other          triton_poi_fused_relu_threshold_backward_10,@"STO_CUDA_ENTRY STV_DEFAULT"
triton_poi_fused_relu_threshold_backward_10:
.text.triton_poi_fused_relu_threshold_backward_10:
[----:B------:R-:W-:Y:S01]  /*0000*/  LDC R1, c[0x0][0x28] ;  /* 0x00000a00ff017b82 */ /* 0x000fe20000000800 */
[----:B------:R-:W1:Y:S07]  /*0010*/  S2R R0, SR_TID.X ;  /* 0x0000000000007919 */ /* 0x000e6e0000002100 */
[----:B------:R-:W2:Y:S01]  /*0020*/  LDC.64 R4, c[0x0][0x218] ;  /* 0x00008600ff047b82 */ /* 0x000ea20000000a00 */
[----:B------:R-:W-:Y:S01]  /*0030*/  ULDC.64 UR4, c[0x0][0x208] ;  /* 0x0000820000047ab9 */ /* 0x000fe20000000a00 */
[----:B------:R-:W-:Y:S01]  /*0040*/  ULDC.64 UR6, c[0x0][0x220] ;  /* 0x0000880000067ab9 */ /* 0x000fe20000000a00 */
[----:B------:R-:W3:Y:S05]  /*0050*/  S2R R7, SR_CTAID.X ;  /* 0x0000000000077919 */ /* 0x000eea0000002500 */
[----:B------:R-:W4:Y:S01]  /*0060*/  LDC.64 R2, c[0x0][0x210] ;  /* 0x00008400ff027b82 */ /* 0x000f220000000a00 */
[----:B-1----:R-:W-:-:S02]  /*0070*/  LOP3.LUT R0, R0, 0x7f, RZ, 0xc0, !PT ;  /* 0x0000007f00007812 */ /* 0x002fc400078ec0ff */
[----:B---3--:R-:W-:-:S03]  /*0080*/  SHF.R.S32.HI R6, RZ, 0x18, R7 ;  /* 0x00000018ff067819 */ /* 0x008fc60000011407 */
[----:B------:R-:W-:Y:S01]  /*0090*/  IMAD R7, R7, 0x80, R0 ;  /* 0x0000008007077824 */ /* 0x000fe200078e0200 */
[----:B------:R-:W-:-:S03]  /*00a0*/  SGXT R0, R6, 0x1 ;  /* 0x000000010600781a */ /* 0x000fc60000000200 */
[----:B----4-:R-:W-:Y:S01]  /*00b0*/  IMAD.WIDE R2, R7, 0x4, R2 ;  /* 0x0000000407027825 */ /* 0x010fe200078e0202 */
[----:B------:R-:W-:-:S04]  /*00c0*/  LEA.HI R0, R0, R7, RZ, 0xb ;  /* 0x0000000700007211 */ /* 0x000fc800078f58ff */
[----:B------:R-:W-:-:S05]  /*00d0*/  LOP3.LUT R0, R0, 0xfffff800, RZ, 0xc0, !PT ;  /* 0xfffff80000007812 */ /* 0x000fca00078ec0ff */
[----:B------:R-:W-:Y:S02]  /*00e0*/  IMAD.IADD R9, R7, 0x1, -R0 ;  /* 0x0000000107097824 */ /* 0x000fe400078e0a00 */
[----:B------:R-:W3:Y:S02]  /*00f0*/  LDG.E R0, desc[UR4][R2.64] ;  /* 0x0000000402007981 */ /* 0x000ee4000c1e1900 */
[----:B--2---:R-:W-:-:S06]  /*0100*/  IMAD.WIDE R4, R9, 0x4, R4 ;  /* 0x0000000409047825 */ /* 0x004fcc00078e0204 */
[----:B------:R-:W3:Y:S02]  /*0110*/  LDG.E.EL R5, desc[UR4][R4.64] ;  /* 0x0000000404057981 */ /* 0x000ee4000c2e1900 */
[C---:B---3--:R-:W-:Y:S01]  /*0120*/  FADD R6, R0.reuse, R5 ;  /* 0x0000000500067221 */ /* 0x048fe20000000000 */
[----:B------:R-:W-:-:S04]  /*0130*/  FSETP.GEU.AND P0, PT, R0, -R5, PT ;  /* 0x800000050000720b */ /* 0x000fc80003f0e000 */
[----:B------:R-:W-:Y:S02]  /*0140*/  FSEL R9, R6, RZ, P0 ;  /* 0x000000ff06097208 */ /* 0x000fe40000000000 */
[----:B------:R-:W-:Y:S02]  /*0150*/  IADD3 R6, P1, R7, UR6, RZ ;  /* 0x0000000607067c10 */ /* 0x000fe4000ff3e0ff */
[----:B------:R-:W-:Y:S02]  /*0160*/  FSETP.GTU.AND P0, PT, R9, RZ, PT ;  /* 0x000000ff0900720b */ /* 0x000fe40003f0c000 */
[----:B------:R-:W-:Y:S02]  /*0170*/  LEA.HI.X.SX32 R7, R7, UR7, 0x1, P1 ;  /* 0x0000000707077c11 */ /* 0x000fe400088f0eff */
[----:B------:R-:W-:Y:S01]  /*0180*/  SEL R11, RZ, 0x1, P0 ;  /* 0x00000001ff0b7807 */ /* 0x000fe20000000000 */
[----:B------:R-:W-:Y:S04]  /*0190*/  STG.E desc[UR4][R2.64], R9 ;  /* 0x0000000902007986 */ /* 0x000fe8000c101904 */
[----:B------:R-:W-:Y:S01]  /*01a0*/  STG.E.U8 desc[UR4][R6.64], R11 ;  /* 0x0000000b06007986 */ /* 0x000fe2000c101104 */
[----:B------:R-:W-:Y:S05]  /*01b0*/  EXIT ;  /* 0x000000000000794d */ /* 0x000fea0003800000 */
.L_x_0:
[----:B------:R-:W-:-:S00]  /*01c0*/  BRA `(.L_x_0) ;  /* 0xfffffffc00fc7947 */ /* 0x000fc0000383ffff */
[----:B------:R-:W-:-:S00]  /*01d0*/  NOP ;  /* 0x0000000000007918 */ /* 0x000fc00000000000 */
        /* <DEDUP_REMOVED lines=10> */
.L_x_1:


//--------------------- .nv.constant0.triton_poi_fused_relu_threshold_backward_10 --------------------------
	.section	.nv.constant0.triton_poi_fused_relu_threshold_backward_10,"a",@progbits
	.sectionflags	@""
	.align	4
.nv.constant0.triton_poi_fused_relu_threshold_backward_10:
	.zero		556
